	.headerflags	@"EF_CUDA_TEXMODE_UNIFIED EF_CUDA_64BIT_ADDRESS EF_CUDA_ACCELERATORS EF_CUDA_SM90 EF_CUDA_VIRTUAL_SM(EF_CUDA_SM90)"
	.elftype	@"ET_EXEC"


//--------------------- .nv.info                  --------------------------
	.section	.nv.info,"",@"SHT_CUDA_INFO"
	.align	4


	//----- nvinfo : EIATTR_REGCOUNT
	.align		4
        /*0000*/ 	.byte	0x04, 0x2f
        /*0002*/ 	.short	(.L_3 - .L_2)
	.align		4
.L_2:
        /*0004*/ 	.word	index@(triton_poi_fused__native_batch_norm_legit_no_training_add_relu_23)
        /*0008*/ 	.word	0x0000002a


	//----- nvinfo : EIATTR_MIN_STACK_SIZE
	.align		4
.L_3:
        /*000c*/ 	.byte	0x04, 0x12
        /*000e*/ 	.short	(.L_5 - .L_4)
	.align		4
.L_4:
        /*0010*/ 	.word	index@(triton_poi_fused__native_batch_norm_legit_no_training_add_relu_23)
        /*0014*/ 	.word	0x00000000


	//----- nvinfo : EIATTR_FRAME_SIZE
	.align		4
.L_5:
        /*0018*/ 	.byte	0x04, 0x11
        /*001a*/ 	.short	(.L_7 - .L_6)
	.align		4
.L_6:
        /*001c*/ 	.word	index@(triton_poi_fused__native_batch_norm_legit_no_training_add_relu_23)
        /*0020*/ 	.word	0x00000000


	//----- nvinfo : EIATTR_MIN_STACK_SIZE
	.align		4
.L_7:
        /*0024*/ 	.byte	0x04, 0x12
        /*0026*/ 	.short	(.L_9 - .L_8)
	.align		4
.L_8:
        /*0028*/ 	.word	index@(triton_poi_fused__native_batch_norm_legit_no_training_add_relu_23)
        /*002c*/ 	.word	0x00000000
.L_9:


//--------------------- .nv.info.triton_poi_fused__native_batch_norm_legit_no_training_add_relu_23 --------------------------
	.section	.nv.info.triton_poi_fused__native_batch_norm_legit_no_training_add_relu_23,"",@"SHT_CUDA_INFO"
	.sectionflags	@""
	.align	4


	//----- nvinfo : EIATTR_CUDA_API_VERSION
	.align		4
        /*0000*/ 	.byte	0x04, 0x37
        /*0002*/ 	.short	(.L_11 - .L_10)
.L_10:
        /*0004*/ 	.word	0x0000007c


	//----- nvinfo : EIATTR_KPARAM_INFO
	.align		4
.L_11:
        /*0008*/ 	.byte	0x04, 0x17
        /*000a*/ 	.short	(.L_13 - .L_12)
.L_12:
        /*000c*/ 	.word	0x00000000
        /*0010*/ 	.short	0x0008
        /*0012*/ 	.short	0x003c
        /*0014*/ 	.byte	0x00, 0xf0, 0x11, 0x00


	//----- nvinfo : EIATTR_KPARAM_INFO
	.align		4
.L_13:
        /*0018*/ 	.byte	0x04, 0x17
        /*001a*/ 	.short	(.L_15 - .L_14)
.L_14:
        /*001c*/ 	.word	0x00000000
        /*0020*/ 	.short	0x0007
        /*0022*/ 	.short	0x0038
        /*0024*/ 	.byte	0x00, 0xf0, 0x11, 0x00


	//----- nvinfo : EIATTR_KPARAM_INFO
	.align		4
.L_15:
        /*0028*/ 	.byte	0x04, 0x17
        /*002a*/ 	.short	(.L_17 - .L_16)
.L_16:
        /*002c*/ 	.word	0x00000000
        /*0030*/ 	.short	0x0006
        /*0032*/ 	.short	0x0030
        /*0034*/ 	.byte	0x00, 0xf4, 0x21, 0x00


	//----- nvinfo : EIATTR_KPARAM_INFO
	.align		4
.L_17:
        /*0038*/ 	.byte	0x04, 0x17
        /*003a*/ 	.short	(.L_19 - .L_18)
.L_18:
        /*003c*/ 	.word	0x00000000
        /*0040*/ 	.short	0x0005
        /*0042*/ 	.short	0x0028
        /*0044*/ 	.byte	0x00, 0xf4, 0x21, 0x00


	//----- nvinfo : EIATTR_KPARAM_INFO
	.align		4
.L_19:
        /*0048*/ 	.byte	0x04, 0x17
        /*004a*/ 	.short	(.L_21 - .L_20)
.L_20:
        /*004c*/ 	.word	0x00000000
        /*0050*/ 	.short	0x0004
        /*0052*/ 	.short	0x0020
        /*0054*/ 	.byte	0x00, 0xf4, 0x21, 0x00


	//----- nvinfo : EIATTR_KPARAM_INFO
	.align		4
.L_21:
        /*0058*/ 	.byte	0x04, 0x17
        /*005a*/ 	.short	(.L_23 - .L_22)
.L_22:
        /*005c*/ 	.word	0x00000000
        /*0060*/ 	.short	0x0003
        /*0062*/ 	.short	0x0018
        /*0064*/ 	.byte	0x00, 0xf4, 0x21, 0x00


	//----- nvinfo : EIATTR_KPARAM_INFO
	.align		4
.L_23:
        /*0068*/ 	.byte	0x04, 0x17
        /*006a*/ 	.short	(.L_25 - .L_24)
.L_24:
        /*006c*/ 	.word	0x00000000
        /*0070*/ 	.short	0x0002
        /*0072*/ 	.short	0x0010
        /*0074*/ 	.byte	0x00, 0xf4, 0x21, 0x00


	//----- nvinfo : EIATTR_KPARAM_INFO
	.align		4
.L_25:
        /*0078*/ 	.byte	0x04, 0x17
        /*007a*/ 	.short	(.L_27 - .L_26)
.L_26:
        /*007c*/ 	.word	0x00000000
        /*0080*/ 	.short	0x0001
        /*0082*/ 	.short	0x0008
        /*0084*/ 	.byte	0x00, 0xf4, 0x21, 0x00


	//----- nvinfo : EIATTR_KPARAM_INFO
	.align		4
.L_27:
        /*0088*/ 	.byte	0x04, 0x17
        /*008a*/ 	.short	(.L_29 - .L_28)
.L_28:
        /*008c*/ 	.word	0x00000000
        /*0090*/ 	.short	0x0000
        /*0092*/ 	.short	0x0000
        /*0094*/ 	.byte	0x00, 0xf4, 0x21, 0x00


	//----- nvinfo : EIATTR_SPARSE_MMA_MASK
	.align		4
.L_29:
        /*0098*/ 	.byte	0x03, 0x50
        /*009a*/ 	.short	0x0000


	//----- nvinfo : EIATTR_MAXREG_COUNT
	.align		4
        /*009c*/ 	.byte	0x03, 0x1b
        /*009e*/ 	.short	0x00ff


	//----- nvinfo : EIATTR_EXIT_INSTR_OFFSETS
	.align		4
        /*00a0*/ 	.byte	0x04, 0x1c
        /*00a2*/ 	.short	(.L_31 - .L_30)


	//   ....[0]....
.L_30:
        /*00a4*/ 	.word	0x00001320


	//   ....[1]....
        /*00a8*/ 	.word	0x00001370


	//----- nvinfo : EIATTR_REQNTID
	.align		4
.L_31:
        /*00ac*/ 	.byte	0x04, 0x10
        /*00ae*/ 	.short	(.L_33 - .L_32)
.L_32:
        /*00b0*/ 	.word	0x00000100
        /*00b4*/ 	.word	0x00000001
        /*00b8*/ 	.word	0x00000001


	//----- nvinfo : EIATTR_CBANK_PARAM_SIZE
	.align		4
.L_33:
        /*00bc*/ 	.byte	0x03, 0x19
        /*00be*/ 	.short	0x0040


	//----- nvinfo : EIATTR_PARAM_CBANK
	.align		4
        /*00c0*/ 	.byte	0x04, 0x0a
        /*00c2*/ 	.short	(.L_35 - .L_34)
	.align		4
.L_34:
        /*00c4*/ 	.word	index@(.nv.constant0.triton_poi_fused__native_batch_norm_legit_no_training_add_relu_23)
        /*00c8*/ 	.short	0x0210
        /*00ca*/ 	.short	0x0040


	//----- nvinfo : EIATTR_SW_WAR
	.align		4
.L_35:
        /*00cc*/ 	.byte	0x04, 0x36
        /*00ce*/ 	.short	(.L_37 - .L_36)
.L_36:
        /*00d0*/ 	.word	0x00000008
.L_37:


//--------------------- .nv.callgraph             --------------------------
	.section	.nv.callgraph,"",@"SHT_CUDA_CALLGRAPH"
	.align	4
	.sectionentsize	8
	.align		4
        /*0000*/ 	.word	0x00000000
	.align		4
        /*0004*/ 	.word	0xffffffff
	.align		4
        /*0008*/ 	.word	0x00000000
	.align		4
        /*000c*/ 	.word	0xfffffffe
	.align		4
        /*0010*/ 	.word	0x00000000
	.align		4
        /*0014*/ 	.word	0xfffffffd
	.align		4
        /*0018*/ 	.word	0x00000000
	.align		4
        /*001c*/ 	.word	0xfffffffc


//--------------------- .nv.constant4             --------------------------
	.section	.nv.constant4,"a",@progbits
	.align	8
	.align		8
.nv.constant4:
        /*0000*/ 	.dword	_$_str
	.align		8
        /*0008*/ 	.dword	_$_str_$_2


//--------------------- .text.triton_poi_fused__native_batch_norm_legit_no_training_add_relu_23 --------------------------
	.section	.text.triton_poi_fused__native_batch_norm_legit_no_training_add_relu_23,"ax",@progbits
	.sectionflags	@"SHF_BARRIERS=1"
	.align	128
        .global         triton_poi_fused__native_batch_norm_legit_no_training_add_relu_23
        .type           triton_poi_fused__native_batch_norm_legit_no_training_add_relu_23,@function
        .size           triton_poi_fused__native_batch_norm_legit_no_training_add_relu_23,(.L_x_1 - triton_poi_fused__native_batch_norm_legit_no_training_add_relu_23)
        .other          triton_poi_fused__native_batch_norm_legit_no_training_add_relu_23,@"STO_CUDA_ENTRY STV_DEFAULT"
triton_poi_fused__native_batch_norm_legit_no_training_add_relu_23:
.text.triton_poi_fused__native_batch_norm_legit_no_training_add_relu_23:
[----:B------:R-:W0:Y:S01]  /*0000*/  LDC R1, c[0x0][0x28] ;  /* 0x00000a00ff017b82 */ /* 0x000e220000000800 */
[----:B------:R-:W1:Y:S07]  /*0010*/  S2R R26, SR_CTAID.X ;  /* 0x00000000001a7919 */ /* 0x000e6e0000002500 */
[----:B------:R-:W2:Y:S01]  /*0020*/  LDC.64 R8, c[0x0][0x220] ;  /* 0x00008800ff087b82 */ /* 0x000ea20000000a00 */
[----:B------:R-:W-:Y:S02]  /*0030*/  CS2R R4, SRZ ;  /* 0x0000000000047805 */ /* 0x000fe4000001ff00 */
[----:B------:R-:W-:Y:S01]  /*0040*/  CS2R R6, SRZ ;  /* 0x0000000000067805 */ /* 0x000fe2000001ff00 */
[----:B------:R-:W3:Y:S01]  /*0050*/  S2R R0, SR_TID.X ;  /* 0x0000000000007919 */ /* 0x000ee20000002100 */
[----:B------:R-:W-:Y:S01]  /*0060*/  ULDC.64 UR6, c[0x0][0x208] ;  /* 0x0000820000067ab9 */ /* 0x000fe20000000a00 */
[----:B------:R-:W4:Y:S01]  /*0070*/  S2R R2, SR_CTAID.Y ;  /* 0x0000000000027919 */ /* 0x000f220000002600 */
[----:B------:R-:W-:Y:S01]  /*0080*/  IMAD.MOV.U32 R23, RZ, RZ, 0x3e800000 ;  /* 0x3e800000ff177424 */ /* 0x000fe200078e00ff */
[----:B------:R-:W5:Y:S01]  /*0090*/  LDC.64 R34, c[0x0][0x210] ;  /* 0x00008400ff227b82 */ /* 0x000f620000000a00 */
[----:B------:R-:W-:-:S07]  /*00a0*/  CS2R R10, SRZ ;  /* 0x00000000000a7805 */ /* 0x000fce000001ff00 */
[----:B------:R-:W4:Y:S01]  /*00b0*/  LDC.64 R20, c[0x0][0x218] ;  /* 0x00008600ff147b82 */ /* 0x000f220000000a00 */
[----:B-1----:R-:W-:Y:S02]  /*00c0*/  IMAD.SHL.U32 R26, R26, 0x10, RZ ;  /* 0x000000101a1a7824 */ /* 0x002fe400078e00ff */
[----:B---3--:R-:W-:-:S05]  /*00d0*/  IMAD.SHL.U32 R27, R0, 0x4, RZ ;  /* 0x00000004001b7824 */ /* 0x008fca00078e00ff */
[----:B------:R-:W-:-:S04]  /*00e0*/  LOP3.LUT R33, R26, 0xc, R27, 0xf8, !PT ;  /* 0x0000000c1a217812 */ /* 0x000fc800078ef81b */
[C---:B------:R-:W-:Y:S01]  /*00f0*/  ISETP.GE.AND P0, PT, R33.reuse, 0x800, PT ;  /* 0x000008002100780c */ /* 0x040fe20003f06270 */
[----:B--2---:R-:W-:-:S12]  /*0100*/  IMAD.WIDE R8, R33, 0x4, R8 ;  /* 0x0000000421087825 */ /* 0x004fd800078e0208 */
[----:B------:R1:W2:Y:S01]  /*0110*/  @!P0 LDG.E.EL.128 R4, desc[UR6][R8.64] ;  /* 0x0000000608048981 */ /* 0x0002a2000c2e1d00 */
[----:B------:R-:W-:-:S04]  /*0120*/  SHF.R.U32.HI R25, RZ, 0x2, R0 ;  /* 0x00000002ff197819 */ /* 0x000fc80000011600 */
[----:B------:R-:W-:-:S04]  /*0130*/  SGXT.U32 R25, R25, 0x6 ;  /* 0x000000061919781a */ /* 0x000fc80000000000 */
[----:B----4-:R-:W-:Y:S02]  /*0140*/  PRMT R25, R25, 0x6540, R2 ;  /* 0x0000654019197816 */ /* 0x010fe40000000002 */
[----:B-1----:R-:W-:Y:S02]  /*0150*/  CS2R R8, SRZ ;  /* 0x0000000000087805 */ /* 0x002fe4000001ff00 */
[C---:B------:R-:W-:Y:S01]  /*0160*/  ISETP.LT.AND P1, PT, R25.reuse, 0x100, !P0 ;  /* 0x000001001900780c */ /* 0x040fe20004721270 */
[C---:B------:R-:W-:Y:S01]  /*0170*/  IMAD R28, R25.reuse, 0x800, R33 ;  /* 0x00000800191c7824 */ /* 0x040fe200078e0221 */
[----:B------:R-:W-:-:S03]  /*0180*/  LOP3.LUT R12, R25, 0x40, RZ, 0xfc, !PT ;  /* 0x00000040190c7812 */ /* 0x000fc600078efcff */
[----:B-----5:R-:W-:Y:S01]  /*0190*/  IMAD.WIDE R16, R28, 0x4, R34 ;  /* 0x000000041c107825 */ /* 0x020fe200078e0222 */
[----:B------:R-:W-:Y:S02]  /*01a0*/  ISETP.LT.AND P2, PT, R12, 0x100, !P0 ;  /* 0x000001000c00780c */ /* 0x000fe40004741270 */
[----:B------:R-:W-:-:S05]  /*01b0*/  LOP3.LUT R24, R25, 0x80, RZ, 0xfc, !PT ;  /* 0x0000008019187812 */ /* 0x000fca00078efcff */
[----:B------:R1:W3:Y:S01]  /*01c0*/  @P1 LDG.E.EL.128 R8, desc[UR6][R16.64] ;  /* 0x0000000610081981 */ /* 0x0002e2000c2e1d00 */
[----:B0-----:R-:W-:-:S04]  /*01d0*/  IMAD.WIDE R20, R33, 0x4, R20 ;  /* 0x0000000421147825 */ /* 0x001fc800078e0214 */
[----:B--2---:R-:W-:Y:S01]  /*01e0*/  FADD R4, R4, 9.9999997473787516356e-06 ;  /* 0x3727c5ac04047421 */ /* 0x004fe20000000000 */
[----:B------:R-:W-:Y:S01]  /*01f0*/  FADD R36, R6, 9.9999997473787516356e-06 ;  /* 0x3727c5ac06247421 */ /* 0x000fe20000000000 */
[----:B------:R-:W-:Y:S01]  /*0200*/  FADD R3, R5, 9.9999997473787516356e-06 ;  /* 0x3727c5ac05037421 */ /* 0x000fe20000000000 */
[----:B------:R-:W-:Y:S01]  /*0210*/  FADD R22, R7, 9.9999997473787516356e-06 ;  /* 0x3727c5ac07167421 */ /* 0x000fe20000000000 */
[----:B------:R0:W2:Y:S01]  /*0220*/  MUFU.SQRT R29, R4 ;  /* 0x00000004001d7308 */ /* 0x0000a20000002000 */
[----:B------:R-:W-:-:S07]  /*0230*/  CS2R R6, SRZ ;  /* 0x0000000000067805 */ /* 0x000fce000001ff00 */
[----:B------:R4:W5:Y:S01]  /*0240*/  MUFU.SQRT R31, R3 ;  /* 0x00000003001f7308 */ /* 0x0009620000002000 */
[----:B0-----:R-:W-:Y:S02]  /*0250*/  CS2R R4, SRZ ;  /* 0x0000000000047805 */ /* 0x001fe4000001ff00 */
[----:B--2---:R-:W-:-:S05]  /*0260*/  FSETP.GT.AND P4, PT, R29, 8.50705917302346158658e+37, PT ;  /* 0x7e8000001d00780b */ /* 0x004fca0003f84000 */
[----:B------:R-:W0:Y:S01]  /*0270*/  MUFU.SQRT R36, R36 ;  /* 0x0000002400247308 */ /* 0x000e220000002000 */
[----:B------:R-:W-:Y:S01]  /*0280*/  FSETP.GEU.AND P5, PT, R29, 1.175494350822287508e-38, PT ;  /* 0x008000001d00780b */ /* 0x000fe20003fae000 */
[----:B----4-:R-:W-:Y:S01]  /*0290*/  IMAD R3, R12, 0x800, R33 ;  /* 0x000008000c037824 */ /* 0x010fe200078e0221 */
[----:B------:R-:W-:-:S03]  /*02a0*/  FSEL R32, R23, 1, P4 ;  /* 0x3f80000017207808 */ /* 0x000fc60002000000 */
[----:B------:R-:W-:Y:S01]  /*02b0*/  IMAD.WIDE R14, R3, 0x4, R34 ;  /* 0x00000004030e7825 */ /* 0x000fe200078e0222 */
[C---:B-----5:R-:W-:Y:S01]  /*02c0*/  FSETP.GT.AND P6, PT, R31.reuse, 8.50705917302346158658e+37, PT ;  /* 0x7e8000001f00780b */ /* 0x060fe20003fc4000 */
[----:B------:R-:W2:Y:S01]  /*02d0*/  MUFU.SQRT R22, R22 ;  /* 0x0000001600167308 */ /* 0x000ea20000002000 */
[----:B------:R-:W-:Y:S01]  /*02e0*/  FSETP.GEU.AND P3, PT, R31, 1.175494350822287508e-38, PT ;  /* 0x008000001f00780b */ /* 0x000fe20003f6e000 */
[----:B------:R-:W-:Y:S01]  /*02f0*/  @P4 FMUL R29, R29, 0.25 ;  /* 0x3e8000001d1d4820 */ /* 0x000fe20000400000 */
[----:B------:R4:W5:Y:S03]  /*0300*/  @P2 LDG.E.EL.128 R4, desc[UR6][R14.64] ;  /* 0x000000060e042981 */ /* 0x000966000c2e1d00 */
[----:B------:R-:W-:Y:S01]  /*0310*/  @!P5 FMUL R32, R32, 16777216 ;  /* 0x4b8000002020d820 */ /* 0x000fe20000400000 */
[C---:B0-----:R-:W-:Y:S01]  /*0320*/  FSETP.GT.AND P4, PT, R36.reuse, 8.50705917302346158658e+37, PT ;  /* 0x7e8000002400780b */ /* 0x041fe20003f84000 */
[----:B------:R-:W-:Y:S01]  /*0330*/  @!P5 FMUL R29, R29, 16777216 ;  /* 0x4b8000001d1dd820 */ /* 0x000fe20000400000 */
[----:B------:R-:W-:-:S03]  /*0340*/  FSETP.GEU.AND P5, PT, R36, 1.175494350822287508e-38, PT ;  /* 0x008000002400780b */ /* 0x000fc60003fae000 */
[----:B------:R-:W-:Y:S01]  /*0350*/  @P6 FMUL R31, R31, 0.25 ;  /* 0x3e8000001f1f6820 */ /* 0x000fe20000400000 */
[----:B------:R-:W-:Y:S01]  /*0360*/  FSEL R30, R23, 1, P6 ;  /* 0x3f800000171e7808 */ /* 0x000fe20003000000 */
[----:B------:R-:W-:Y:S02]  /*0370*/  MUFU.RCP R29, R29 ;  /* 0x0000001d001d7308 */ /* 0x000fe40000001000 */
[----:B------:R-:W-:-:S04]  /*0380*/  @!P3 FMUL R31, R31, 16777216 ;  /* 0x4b8000001f1fb820 */ /* 0x000fc80000400000 */
[----:B------:R-:W-:-:S04]  /*0390*/  @P4 FMUL R36, R36, 0.25 ;  /* 0x3e80000024244820 */ /* 0x000fc80000400000 */
[----:B------:R-:W-:Y:S01]  /*03a0*/  @!P5 FMUL R36, R36, 16777216 ;  /* 0x4b8000002424d820 */ /* 0x000fe20000400000 */
[----:B------:R-:W0:Y:S01]  /*03b0*/  MUFU.RCP R31, R31 ;  /* 0x0000001f001f7308 */ /* 0x000e220000001000 */
[----:B------:R-:W-:Y:S01]  /*03c0*/  @!P3 FMUL R30, R30, 16777216 ;  /* 0x4b8000001e1eb820 */ /* 0x000fe20000400000 */
[----:B--2---:R-:W-:-:S06]  /*03d0*/  FSETP.GT.AND P3, PT, R22, 8.50705917302346158658e+37, PT ;  /* 0x7e8000001600780b */ /* 0x004fcc0003f64000 */
[----:B------:R-:W2:Y:S01]  /*03e0*/  MUFU.RCP R36, R36 ;  /* 0x0000002400247308 */ /* 0x000ea20000001000 */
[C---:B------:R-:W-:Y:S02]  /*03f0*/  ISETP.LT.AND P6, PT, R24.reuse, 0x100, !P0 ;  /* 0x000001001800780c */ /* 0x040fe400047c1270 */
[----:B-1----:R-:W-:Y:S01]  /*0400*/  FSEL R17, R23, 1, P4 ;  /* 0x3f80000017117808 */ /* 0x002fe20002000000 */
[----:B------:R-:W-:Y:S01]  /*0410*/  IMAD R24, R24, 0x800, R33 ;  /* 0x0000080018187824 */ /* 0x000fe200078e0221 */
[----:B------:R-:W-:Y:S02]  /*0420*/  FSETP.GEU.AND P4, PT, R22, 1.175494350822287508e-38, PT ;  /* 0x008000001600780b */ /* 0x000fe40003f8e000 */
[----:B------:R-:W-:Y:S01]  /*0430*/  CS2R R12, SRZ ;  /* 0x00000000000c7805 */ /* 0x000fe2000001ff00 */
[----:B------:R-:W-:Y:S01]  /*0440*/  @!P5 FMUL R17, R17, 16777216 ;  /* 0x4b8000001111d820 */ /* 0x000fe20000400000 */
[----:B----4-:R-:W-:Y:S01]  /*0450*/  CS2R R14, SRZ ;  /* 0x00000000000e7805 */ /* 0x010fe2000001ff00 */
[----:B------:R-:W-:-:S04]  /*0460*/  IMAD.WIDE R18, R24, 0x4, R34 ;  /* 0x0000000418127825 */ /* 0x000fc800078e0222 */
[----:B0-----:R-:W-:Y:S01]  /*0470*/  FMUL R31, R31, R30 ;  /* 0x0000001e1f1f7220 */ /* 0x001fe20000400000 */
[----:B------:R-:W-:Y:S01]  /*0480*/  @P3 FMUL R22, R22, 0.25 ;  /* 0x3e80000016163820 */ /* 0x000fe20000400000 */
[----:B--2---:R-:W-:Y:S01]  /*0490*/  FMUL R30, R36, R17 ;  /* 0x00000011241e7220 */ /* 0x004fe20000400000 */
[----:B------:R-:W-:Y:S01]  /*04a0*/  LOP3.LUT R36, R25, 0xc0, RZ, 0xfc, !PT ;  /* 0x000000c019247812 */ /* 0x000fe200078efcff */
[----:B------:R0:W2:Y:S01]  /*04b0*/  @P6 LDG.E.EL.128 R12, desc[UR6][R18.64] ;  /* 0x00000006120c6981 */ /* 0x0000a2000c2e1d00 */
[----:B------:R-:W-:Y:S02]  /*04c0*/  FSEL R38, R23, 1, P3 ;  /* 0x3f80000017267808 */ /* 0x000fe40001800000 */
[----:B------:R-:W-:Y:S02]  /*04d0*/  CS2R R16, SRZ ;  /* 0x0000000000107805 */ /* 0x000fe4000001ff00 */
[----:B------:R-:W-:Y:S01]  /*04e0*/  ISETP.LT.AND P3, PT, R36, 0x100, !P0 ;  /* 0x000001002400780c */ /* 0x000fe20004761270 */
[----:B------:R-:W-:Y:S01]  /*04f0*/  @!P4 FMUL R22, R22, 16777216 ;  /* 0x4b8000001616c820 */ /* 0x000fe20000400000 */
[----:B------:R-:W-:Y:S01]  /*0500*/  IMAD R25, R36, 0x800, R33 ;  /* 0x0000080024197824 */ /* 0x000fe200078e0221 */
[----:B0-----:R-:W-:Y:S01]  /*0510*/  CS2R R18, SRZ ;  /* 0x0000000000127805 */ /* 0x001fe2000001ff00 */
[----:B------:R-:W-:-:S02]  /*0520*/  FMUL R32, R29, R32 ;  /* 0x000000201d207220 */ /* 0x000fc40000400000 */
[----:B------:R0:W1:Y:S01]  /*0530*/  MUFU.RCP R29, R22 ;  /* 0x00000016001d7308 */ /* 0x0000620000001000 */
[----:B------:R-:W-:Y:S02]  /*0540*/  IMAD.WIDE R34, R25, 0x4, R34 ;  /* 0x0000000419227825 */ /* 0x000fe400078e0222 */
[----:B------:R4:W3:Y:S01]  /*0550*/  @!P0 LDG.E.EL.128 R16, desc[UR6][R20.64] ;  /* 0x0000000614108981 */ /* 0x0008e2000c2e1d00 */
[----:B0-----:R-:W-:Y:S02]  /*0560*/  CS2R R22, SRZ ;  /* 0x0000000000167805 */ /* 0x001fe4000001ff00 */
[----:B----4-:R-:W-:-:S06]  /*0570*/  CS2R R20, SRZ ;  /* 0x0000000000147805 */ /* 0x010fcc000001ff00 */
[----:B------:R0:W4:Y:S01]  /*0580*/  @P3 LDG.E.EL.128 R20, desc[UR6][R34.64] ;  /* 0x0000000622143981 */ /* 0x000122000c2e1d00 */
[----:B------:R-:W-:-:S04]  /*0590*/  @!P4 FMUL R38, R38, 16777216 ;  /* 0x4b8000002626c820 */ /* 0x000fc80000400000 */
[----:B-1----:R-:W-:Y:S02]  /*05a0*/  FMUL R29, R29, R38 ;  /* 0x000000261d1d7220 */ /* 0x002fe40000400000 */
[----:B------:R-:W1:Y:S02]  /*05b0*/  LDC.64 R38, c[0x0][0x228] ;  /* 0x00008a00ff267b82 */ /* 0x000e640000000a00 */
[----:B-1----:R-:W-:-:S04]  /*05c0*/  IMAD.WIDE R38, R33, 0x4, R38 ;  /* 0x0000000421267825 */ /* 0x002fc800078e0226 */
[C---:B---3--:R-:W-:Y:S01]  /*05d0*/  FADD R11, -R19.reuse, R11 ;  /* 0x0000000b130b7221 */ /* 0x048fe20000000100 */
[C---:B-----5:R-:W-:Y:S01]  /*05e0*/  FADD R36, -R19.reuse, R7 ;  /* 0x0000000713247221 */ /* 0x060fe20000000100 */
[----:B--2---:R-:W-:Y:S01]  /*05f0*/  FADD R15, -R19, R15 ;  /* 0x0000000f130f7221 */ /* 0x004fe20000000100 */
[C---:B------:R-:W-:Y:S01]  /*0600*/  FADD R10, -R18.reuse, R10 ;  /* 0x0000000a120a7221 */ /* 0x040fe20000000100 */
[----:B------:R-:W-:Y:S01]  /*0610*/  FADD R37, -R18, R14 ;  /* 0x0000000e12257221 */ /* 0x000fe20000000100 */
[C---:B0-----:R-:W-:Y:S01]  /*0620*/  FADD R35, -R16.reuse, R8 ;  /* 0x0000000810237221 */ /* 0x041fe20000000100 */
[C---:B------:R-:W-:Y:S01]  /*0630*/  FADD R9, -R17.reuse, R9 ;  /* 0x0000000911097221 */ /* 0x040fe20000000100 */
[----:B------:R-:W-:Y:S01]  /*0640*/  FADD R14, -R17, R5 ;  /* 0x00000005110e7221 */ /* 0x000fe20000000100 */
[C---:B------:R-:W-:Y:S01]  /*0650*/  FADD R8, -R16.reuse, R4 ;  /* 0x0000000410087221 */ /* 0x040fe20000000100 */
[----:B------:R-:W-:Y:S01]  /*0660*/  FADD R12, -R16, R12 ;  /* 0x0000000c100c7221 */ /* 0x000fe20000000100 */
[----:B----4-:R-:W-:Y:S01]  /*0670*/  FADD R23, -R19, R23 ;  /* 0x0000001713177221 */ /* 0x010fe20000000100 */
[C---:B------:R-:W-:Y:S01]  /*0680*/  FADD R19, -R18.reuse, R6 ;  /* 0x0000000612137221 */ /* 0x040fe20000000100 */
[----:B------:R-:W-:Y:S01]  /*0690*/  FADD R18, -R18, R22 ;  /* 0x0000001612127221 */ /* 0x000fe20000000100 */
[C---:B------:R-:W-:Y:S01]  /*06a0*/  FADD R22, -R17.reuse, R13 ;  /* 0x0000000d11167221 */ /* 0x040fe20000000100 */
[----:B------:R-:W-:Y:S01]  /*06b0*/  FADD R21, -R17, R21 ;  /* 0x0000001511157221 */ /* 0x000fe20000000100 */
[----:B------:R-:W-:-:S02]  /*06c0*/  FADD R20, -R16, R20 ;  /* 0x0000001410147221 */ /* 0x000fc40000000100 */
[----:B------:R-:W0:Y:S01]  /*06d0*/  LDC.64 R16, c[0x0][0x230] ;  /* 0x00008c00ff107b82 */ /* 0x000e220000000a00 */
[C---:B------:R-:W-:Y:S01]  /*06e0*/  FMUL R34, R32.reuse, R12 ;  /* 0x0000000c20227220 */ /* 0x040fe20000400000 */
[C---:B------:R-:W-:Y:S01]  /*06f0*/  FMUL R12, R31.reuse, R9 ;  /* 0x000000091f0c7220 */ /* 0x040fe20000400000 */
[----:B------:R-:W-:Y:S01]  /*0700*/  LOP3.LUT R9, R26, 0xc, R27, 0xf8, !PT ;  /* 0x0000000c1a097812 */ /* 0x000fe200078ef81b */
[C---:B------:R-:W-:Y:S01]  /*0710*/  FMUL R13, R31.reuse, R14 ;  /* 0x0000000e1f0d7220 */ /* 0x040fe20000400000 */
[C---:B------:R-:W-:Y:S01]  /*0720*/  FMUL R35, R32.reuse, R35 ;  /* 0x0000002320237220 */ /* 0x040fe20000400000 */
[C---:B------:R-:W-:Y:S01]  /*0730*/  FMUL R33, R32.reuse, R8 ;  /* 0x0000000820217220 */ /* 0x040fe20000400000 */
[C---:B------:R-:W-:Y:S01]  /*0740*/  FMUL R14, R31.reuse, R22 ;  /* 0x000000161f0e7220 */ /* 0x040fe20000400000 */
[----:B------:R-:W-:Y:S01]  /*0750*/  FMUL R32, R32, R20 ;  /* 0x0000001420207220 */ /* 0x000fe20000400000 */
[----:B------:R-:W-:Y:S01]  /*0760*/  FMUL R22, R31, R21 ;  /* 0x000000151f167220 */ /* 0x000fe20000400000 */
[C---:B------:R-:W-:Y:S01]  /*0770*/  FMUL R31, R30.reuse, R10 ;  /* 0x0000000a1e1f7220 */ /* 0x040fe20000400000 */
[C---:B------:R-:W-:Y:S01]  /*0780*/  FMUL R19, R30.reuse, R19 ;  /* 0x000000131e137220 */ /* 0x040fe20000400000 */
[C---:B------:R-:W-:Y:S01]  /*0790*/  FMUL R21, R30.reuse, R37 ;  /* 0x000000251e157220 */ /* 0x040fe20000400000 */
[----:B------:R-:W-:Y:S01]  /*07a0*/  FMUL R20, R30, R18 ;  /* 0x000000121e147220 */ /* 0x000fe20000400000 */
[----:B------:R-:W-:Y:S01]  /*07b0*/  FMUL R30, R29, R11 ;  /* 0x0000000b1d1e7220 */ /* 0x000fe20000400000 */
[----:B------:R-:W-:-:S02]  /*07c0*/  CS2R R4, SRZ ;  /* 0x0000000000047805 */ /* 0x000fc4000001ff00 */
[----:B------:R-:W-:Y:S02]  /*07d0*/  CS2R R6, SRZ ;  /* 0x0000000000067805 */ /* 0x000fe4000001ff00 */
[----:B------:R-:W-:-:S04]  /*07e0*/  CS2R R10, SRZ ;  /* 0x00000000000a7805 */ /* 0x000fc8000001ff00 */
[----:B------:R1:W2:Y:S01]  /*07f0*/  @!P0 LDG.E.EL.128 R4, desc[UR6][R38.64] ;  /* 0x0000000626048981 */ /* 0x0002a2000c2e1d00 */
[----:B0-----:R-:W-:Y:S01]  /*0800*/  IMAD.WIDE R16, R9, 0x4, R16 ;  /* 0x0000000409107825 */ /* 0x001fe200078e0210 */
[----:B------:R-:W-:-:S06]  /*0810*/  CS2R R8, SRZ ;  /* 0x0000000000087805 */ /* 0x000fcc000001ff00 */
[----:B------:R-:W2:Y:S01]  /*0820*/  @!P0 LDG.E.EL.128 R8, desc[UR6][R16.64] ;  /* 0x0000000610088981 */ /* 0x000ea2000c2e1d00 */
[C---:B-1----:R-:W-:Y:S02]  /*0830*/  FMUL R38, R29.reuse, R36 ;  /* 0x000000241d267220 */ /* 0x042fe40000400000 */
[----:B------:R-:W0:Y:S01]  /*0840*/  LDC.64 R36, c[0x0][0x238] ;  /* 0x00008e00ff247b82 */ /* 0x000e220000000a00 */
[C---:B------:R-:W-:Y:S01]  /*0850*/  FMUL R23, R29.reuse, R23 ;  /* 0x000000171d177220 */ /* 0x040fe20000400000 */
[----:B------:R-:W-:-:S03]  /*0860*/  FMUL R15, R29, R15 ;  /* 0x0000000f1d0f7220 */ /* 0x000fc60000400000 */
[----:B--2---:R-:W-:Y:S01]  /*0870*/  FFMA R17, R23, R7, R11 ;  /* 0x0000000717117223 */ /* 0x004fe2000000000b */
[-CC-:B------:R-:W-:Y:S01]  /*0880*/  FFMA R22, R22, R5.reuse, R9.reuse ;  /* 0x0000000516167223 */ /* 0x180fe20000000009 */
[-CC-:B------:R-:W-:Y:S01]  /*0890*/  FFMA R23, R14, R5.reuse, R9.reuse ;  /* 0x000000050e177223 */ /* 0x180fe20000000009 */
[----:B------:R-:W-:Y:S01]  /*08a0*/  FFMA R29, R13, R5, R9 ;  /* 0x000000050d1d7223 */ /* 0x000fe20000000009 */
[----:B------:R-:W-:Y:S01]  /*08b0*/  FFMA R18, R15, R7, R11 ;  /* 0x000000070f127223 */ /* 0x000fe2000000000b */
[----:B------:R-:W-:Y:S01]  /*08c0*/  FFMA R9, R12, R5, R9 ;  /* 0x000000050c097223 */ /* 0x000fe20000000009 */
[-CC-:B------:R-:W-:Y:S01]  /*08d0*/  FFMA R16, R38, R7.reuse, R11.reuse ;  /* 0x0000000726107223 */ /* 0x180fe2000000000b */
[----:B------:R-:W-:Y:S01]  /*08e0*/  FFMA R30, R30, R7, R11 ;  /* 0x000000071e1e7223 */ /* 0x000fe2000000000b */
[-CC-:B------:R-:W-:Y:S01]  /*08f0*/  FFMA R20, R20, R6.reuse, R10.reuse ;  /* 0x0000000614147223 */ /* 0x180fe2000000000a */
[-CC-:B------:R-:W-:Y:S01]  /*0900*/  FFMA R21, R21, R6.reuse, R10.reuse ;  /* 0x0000000615157223 */ /* 0x180fe2000000000a */
[-CC-:B------:R-:W-:Y:S01]  /*0910*/  FFMA R19, R19, R6.reuse, R10.reuse ;  /* 0x0000000613137223 */ /* 0x180fe2000000000a */
[----:B------:R-:W-:Y:S01]  /*0920*/  FFMA R31, R31, R6, R10 ;  /* 0x000000061f1f7223 */ /* 0x000fe2000000000a */
[----:B------:R-:W-:-:S02]  /*0930*/  CS2R R12, SRZ ;  /* 0x00000000000c7805 */ /* 0x000fc4000001ff00 */
[----:B------:R-:W-:Y:S01]  /*0940*/  CS2R R14, SRZ ;  /* 0x00000000000e7805 */ /* 0x000fe2000001ff00 */
[----:B0-----:R-:W-:-:S05]  /*0950*/  IMAD.WIDE R6, R28, 0x4, R36 ;  /* 0x000000041c067825 */ /* 0x001fca00078e0224 */
[----:B------:R0:W2:Y:S01]  /*0960*/  @P1 LDG.E.EL.128 R12, desc[UR6][R6.64] ;  /* 0x00000006060c1981 */ /* 0x0000a2000c2e1d00 */
[-CC-:B------:R-:W-:Y:S01]  /*0970*/  FFMA R32, R32, R4.reuse, R8.reuse ;  /* 0x0000000420207223 */ /* 0x180fe20000000008 */
[-CC-:B------:R-:W-:Y:S01]  /*0980*/  FFMA R34, R34, R4.reuse, R8.reuse ;  /* 0x0000000422227223 */ /* 0x180fe20000000008 */
[-CC-:B------:R-:W-:Y:S01]  /*0990*/  FFMA R33, R33, R4.reuse, R8.reuse ;  /* 0x0000000421217223 */ /* 0x180fe20000000008 */
[----:B------:R-:W-:Y:S01]  /*09a0*/  FFMA R35, R35, R4, R8 ;  /* 0x0000000423237223 */ /* 0x000fe20000000008 */
[----:B------:R-:W-:Y:S01]  /*09b0*/  CS2R R4, SRZ ;  /* 0x0000000000047805 */ /* 0x000fe2000001ff00 */
[----:B------:R-:W-:Y:S01]  /*09c0*/  IMAD.WIDE R10, R3, 0x4, R36 ;  /* 0x00000004030a7825 */ /* 0x000fe200078e0224 */
[----:B0-----:R-:W-:-:S06]  /*09d0*/  CS2R R6, SRZ ;  /* 0x0000000000067805 */ /* 0x001fcc000001ff00 */
[----:B------:R0:W3:Y:S01]  /*09e0*/  @P2 LDG.E.EL.128 R4, desc[UR6][R10.64] ;  /* 0x000000060a042981 */ /* 0x0000e2000c2e1d00 */
[----:B------:R-:W-:Y:S01]  /*09f0*/  IMAD.WIDE R38, R24, 0x4, R36 ;  /* 0x0000000418267825 */ /* 0x000fe200078e0224 */
[----:B0-----:R-:W-:-:S03]  /*0a00*/  CS2R R10, SRZ ;  /* 0x00000000000a7805 */ /* 0x001fc6000001ff00 */
[----:B------:R-:W-:Y:S02]  /*0a10*/  IMAD.WIDE R36, R25, 0x4, R36 ;  /* 0x0000000419247825 */ /* 0x000fe400078e0224 */
[----:B------:R-:W0:Y:S01]  /*0a20*/  S2R R25, SR_TID.X ;  /* 0x0000000000197919 */ /* 0x000e220000002100 */
[----:B------:R-:W1:Y:S01]  /*0a30*/  S2UR UR5, SR_CgaCtaId ;  /* 0x00000000000579c3 */ /* 0x000e620000008800 */
[----:B------:R-:W-:Y:S01]  /*0a40*/  IMAD.SHL.U32 R28, R0, 0x400, RZ ;  /* 0x00000400001c7824 */ /* 0x000fe200078e00ff */
[----:B------:R-:W-:Y:S01]  /*0a50*/  UMOV UR4, 0x400 ;  /* 0x0000040000047882 */ /* 0x000fe20000000000 */
[C---:B--2---:R-:W-:Y:S01]  /*0a60*/  FSETP.GEU.AND P1, PT, R9.reuse, -R13, PT ;  /* 0x8000000d0900720b */ /* 0x044fe20003f2e000 */
[----:B------:R-:W-:Y:S01]  /*0a70*/  FADD R24, R9, R13 ;  /* 0x0000000d09187221 */ /* 0x000fe20000000000 */
[----:B------:R-:W-:Y:S02]  /*0a80*/  CS2R R8, SRZ ;  /* 0x0000000000087805 */ /* 0x000fe4000001ff00 */
[----:B------:R-:W-:Y:S01]  /*0a90*/  FSETP.GEU.AND P5, PT, R31, -R14, PT ;  /* 0x8000000e1f00720b */ /* 0x000fe20003fae000 */
[----:B------:R-:W-:Y:S01]  /*0aa0*/  FADD R3, R35, R12 ;  /* 0x0000000c23037221 */ /* 0x000fe20000000000 */
[C---:B------:R-:W-:Y:S01]  /*0ab0*/  FSETP.GEU.AND P2, PT, R30.reuse, -R15, PT ;  /* 0x8000000f1e00720b */ /* 0x040fe20003f4e000 */
[----:B------:R-:W-:Y:S01]  /*0ac0*/  FADD R31, R31, R14 ;  /* 0x0000000e1f1f7221 */ /* 0x000fe20000000000 */
[----:B------:R-:W-:Y:S01]  /*0ad0*/  FSETP.GEU.AND P0, PT, R35, -R12, PT ;  /* 0x8000000c2300720b */ /* 0x000fe20003f0e000 */
[----:B------:R-:W2:Y:S01]  /*0ae0*/  @P6 LDG.E.EL.128 R8, desc[UR6][R38.64] ;  /* 0x0000000626086981 */ /* 0x000ea2000c2e1d00 */
[----:B------:R-:W-:Y:S01]  /*0af0*/  FADD R30, R30, R15 ;  /* 0x0000000f1e1e7221 */ /* 0x000fe20000000000 */
[----:B------:R-:W-:-:S02]  /*0b00*/  CS2R R12, SRZ ;  /* 0x00000000000c7805 */ /* 0x000fc4000001ff00 */
[----:B------:R-:W-:-:S06]  /*0b10*/  CS2R R14, SRZ ;  /* 0x00000000000e7805 */ /* 0x000fcc000001ff00 */
[----:B------:R4:W5:Y:S01]  /*0b20*/  @P3 LDG.E.EL.128 R12, desc[UR6][R36.64] ;  /* 0x00000006240c3981 */ /* 0x000962000c2e1d00 */
[C---:B---3--:R-:W-:Y:S01]  /*0b30*/  FSETP.GEU.AND P4, PT, R33.reuse, -R4, PT ;  /* 0x800000042100720b */ /* 0x048fe20003f8e000 */
[----:B------:R-:W-:Y:S01]  /*0b40*/  FADD R4, R33, R4 ;  /* 0x0000000421047221 */ /* 0x000fe20000000000 */
[----:B0-----:R-:W-:Y:S01]  /*0b50*/  SHF.R.U32.HI R33, RZ, 0x2, R25 ;  /* 0x00000002ff217819 */ /* 0x001fe20000011619 */
[----:B-1----:R-:W-:Y:S01]  /*0b60*/  UPRMT UR4, UR5, 0x654, UR4 ;  /* 0x0000065405047896 */ /* 0x002fe20008000004 */
[----:B------:R-:W-:Y:S02]  /*0b70*/  LOP3.LUT R28, R28, 0xc00, RZ, 0xc0, !PT ;  /* 0x00000c001c1c7812 */ /* 0x000fe400078ec0ff */
[----:B------:R-:W-:-:S03]  /*0b80*/  SGXT.U32 R33, R33, 0x6 ;  /* 0x000000062121781a */ /* 0x000fc60000000000 */
[C---:B----4-:R-:W-:Y:S02]  /*0b90*/  LEA.HI R36, R28.reuse, UR4, RZ, 0x1c ;  /* 0x000000041c247c11 */ /* 0x050fe4000f8fe0ff */
[C---:B------:R-:W-:Y:S02]  /*0ba0*/  LOP3.LUT R33, R28.reuse, R33, RZ, 0xfc, !PT ;  /* 0x000000211c217212 */ /* 0x040fe400078efcff */
[C---:B------:R-:W-:Y:S01]  /*0bb0*/  FSETP.GEU.AND P3, PT, R29.reuse, -R5, PT ;  /* 0x800000051d00720b */ /* 0x040fe20003f6e000 */
[----:B------:R-:W-:Y:S02]  /*0bc0*/  FADD R29, R29, R5 ;  /* 0x000000051d1d7221 */ /* 0x000fe40000000000 */
[----:B------:R-:W-:Y:S01]  /*0bd0*/  IMAD R5, R33, 0x4, R36 ;  /* 0x0000000421057824 */ /* 0x000fe200078e0224 */
[----:B------:R-:W-:Y:S02]  /*0be0*/  FSEL R36, R3, RZ, P0 ;  /* 0x000000ff03247208 */ /* 0x000fe40000000000 */
[----:B------:R-:W-:-:S04]  /*0bf0*/  LOP3.LUT R3, R28, 0x100, RZ, 0xfc, !PT ;  /* 0x000001001c037812 */ /* 0x000fc800078efcff */
[----:B------:R-:W-:-:S05]  /*0c00*/  LEA.HI R38, R3, UR4, RZ, 0x1c ;  /* 0x0000000403267c11 */ /* 0x000fca000f8fe0ff */
[----:B------:R-:W-:Y:S01]  /*0c10*/  IMAD R3, R33, 0x4, R38 ;  /* 0x0000000421037824 */ /* 0x000fe200078e0226 */
[----:B------:R-:W-:Y:S02]  /*0c20*/  FSEL R38, R24, RZ, P1 ;  /* 0x000000ff18267208 */ /* 0x000fe40000800000 */
[C---:B------:R-:W-:Y:S02]  /*0c30*/  LOP3.LUT R24, R28.reuse, 0x200, RZ, 0xfc, !PT ;  /* 0x000002001c187812 */ /* 0x040fe400078efcff */
[----:B------:R-:W-:Y:S02]  /*0c40*/  LOP3.LUT R28, R28, 0x300, RZ, 0xfc, !PT ;  /* 0x000003001c1c7812 */ /* 0x000fe400078efcff */
[----:B------:R-:W-:Y:S02]  /*0c50*/  LEA.HI R24, R24, UR4, RZ, 0x1c ;  /* 0x0000000418187c11 */ /* 0x000fe4000f8fe0ff */
[----:B------:R-:W-:Y:S02]  /*0c60*/  LEA.HI R28, R28, UR4, RZ, 0x1c ;  /* 0x000000041c1c7c11 */ /* 0x000fe4000f8fe0ff */
[C---:B------:R-:W-:Y:S01]  /*0c70*/  FSETP.GEU.AND P0, PT, R19.reuse, -R6, PT ;  /* 0x800000061300720b */ /* 0x040fe20003f0e000 */
[----:B------:R-:W-:Y:S01]  /*0c80*/  FADD R6, R19, R6 ;  /* 0x0000000613067221 */ /* 0x000fe20000000000 */
[----:B------:R-:W-:Y:S01]  /*0c90*/  IMAD R24, R33, 0x4, R24 ;  /* 0x0000000421187824 */ /* 0x000fe200078e0218 */
[----:B------:R-:W-:Y:S01]  /*0ca0*/  LOP3.LUT R19, R27, 0xfc, RZ, 0xc0, !PT ;  /* 0x000000fc1b137812 */ /* 0x000fe200078ec0ff */
[----:B------:R-:W-:Y:S01]  /*0cb0*/  IMAD R28, R33, 0x4, R28 ;  /* 0x00000004211c7824 */ /* 0x000fe200078e021c */
[----:B------:R-:W-:-:S02]  /*0cc0*/  FSEL R33, R30, RZ, P2 ;  /* 0x000000ff1e217208 */ /* 0x000fc40001000000 */
[----:B------:R-:W-:Y:S02]  /*0cd0*/  FSEL R31, R31, RZ, P5 ;  /* 0x000000ff1f1f7208 */ /* 0x000fe40002800000 */
[----:B------:R-:W-:Y:S02]  /*0ce0*/  FSEL R4, R4, RZ, P4 ;  /* 0x000000ff04047208 */ /* 0x000fe40002000000 */
[----:B------:R-:W-:Y:S02]  /*0cf0*/  FSEL R30, R29, RZ, P3 ;  /* 0x000000ff1d1e7208 */ /* 0x000fe40001800000 */
[C---:B------:R-:W-:Y:S01]  /*0d00*/  FSETP.GEU.AND P4, PT, R16.reuse, -R7, PT ;  /* 0x800000071000720b */ /* 0x040fe20003f8e000 */
[----:B------:R-:W-:Y:S01]  /*0d10*/  FADD R7, R16, R7 ;  /* 0x0000000710077221 */ /* 0x000fe20000000000 */
[----:B------:R-:W-:Y:S01]  /*0d20*/  PRMT R2, R19, 0x6540, R2 ;  /* 0x0000654013027816 */ /* 0x000fe20000000002 */
[----:B------:R-:W-:Y:S01]  /*0d30*/  STS [R5], R36 ;  /* 0x0000002405007388 */ /* 0x000fe20000000800 */
[----:B------:R-:W-:-:S03]  /*0d40*/  FSEL R19, R6, RZ, P0 ;  /* 0x000000ff06137208 */ /* 0x000fc60000000000 */
[----:B------:R-:W-:Y:S01]  /*0d50*/  STS [R3+0x400], R38 ;  /* 0x0004002603007388 */ /* 0x000fe20000000800 */
[----:B------:R-:W-:-:S03]  /*0d60*/  FSEL R7, R7, RZ, P4 ;  /* 0x000000ff07077208 */ /* 0x000fc60002000000 */
[----:B------:R-:W-:Y:S04]  /*0d70*/  STS [R24+0x800], R31 ;  /* 0x0008001f18007388 */ /* 0x000fe80000000800 */
[----:B------:R-:W-:Y:S04]  /*0d80*/  STS [R28+0xc00], R33 ;  /* 0x000c00211c007388 */ /* 0x000fe80000000800 */
[----:B------:R-:W-:Y:S04]  /*0d90*/  STS [R5+0x100], R4 ;  /* 0x0001000405007388 */ /* 0x000fe80000000800 */
[----:B------:R-:W-:Y:S04]  /*0da0*/  STS [R3+0x500], R30 ;  /* 0x0005001e03007388 */ /* 0x000fe80000000800 */
[----:B------:R-:W-:Y:S04]  /*0db0*/  STS [R24+0x900], R19 ;  /* 0x0009001318007388 */ /* 0x000fe80000000800 */
[----:B------:R0:W-:Y:S01]  /*0dc0*/  STS [R28+0xd00], R7 ;  /* 0x000d00071c007388 */ /* 0x0001e20000000800 */
[----:B------:R-:W-:-:S04]  /*0dd0*/  LOP3.LUT R27, R27, 0x3fc, RZ, 0xc0, !PT ;  /* 0x000003fc1b1b7812 */ /* 0x000fc800078ec0ff */
[----:B------:R-:W-:Y:S02]  /*0de0*/  LOP3.LUT R6, R27, 0x400, RZ, 0xfc, !PT ;  /* 0x000004001b067812 */ /* 0x000fe400078efcff */
[----:B------:R-:W-:Y:S02]  /*0df0*/  SHF.R.U32.HI R25, RZ, 0x2, R25 ;  /* 0x00000002ff197819 */ /* 0x000fe40000011619 */
[----:B0-----:R-:W-:Y:S02]  /*0e00*/  SHF.R.U32.HI R7, RZ, 0x4, R6 ;  /* 0x00000004ff077819 */ /* 0x001fe40000011606 */
[----:B------:R-:W-:Y:S02]  /*0e10*/  LOP3.LUT R6, R25, 0x30, RZ, 0xc0, !PT ;  /* 0x0000003019067812 */ /* 0x000fe400078ec0ff */
[----:B------:R-:W-:Y:S02]  /*0e20*/  LOP3.LUT R7, R7, 0x70, RZ, 0xc0, !PT ;  /* 0x0000007007077812 */ /* 0x000fe400078ec0ff */
[----:B------:R-:W-:-:S05]  /*0e30*/  IADD3 R6, R6, UR4, RZ ;  /* 0x0000000406067c10 */ /* 0x000fca000fffe0ff */
[----:B------:R-:W-:Y:S01]  /*0e40*/  IMAD R6, R27, 0x4, R6 ;  /* 0x000000041b067824 */ /* 0x000fe200078e0206 */
[C---:B--2---:R-:W-:Y:S01]  /*0e50*/  FSETP.GEU.AND P3, PT, R34.reuse, -R8, PT ;  /* 0x800000082200720b */ /* 0x044fe20003f6e000 */
[----:B------:R-:W-:Y:S01]  /*0e60*/  FADD R8, R34, R8 ;  /* 0x0000000822087221 */ /* 0x000fe20000000000 */
[C---:B------:R-:W-:Y:S01]  /*0e70*/  FSETP.GEU.AND P2, PT, R23.reuse, -R9, PT ;  /* 0x800000091700720b */ /* 0x040fe20003f4e000 */
[----:B------:R-:W-:Y:S01]  /*0e80*/  FADD R9, R23, R9 ;  /* 0x0000000917097221 */ /* 0x000fe20000000000 */
[C---:B------:R-:W-:Y:S01]  /*0e90*/  FSETP.GEU.AND P1, PT, R21.reuse, -R10, PT ;  /* 0x8000000a1500720b */ /* 0x040fe20003f2e000 */
[----:B------:R-:W-:Y:S01]  /*0ea0*/  FADD R10, R21, R10 ;  /* 0x0000000a150a7221 */ /* 0x000fe20000000000 */
[C---:B------:R-:W-:Y:S01]  /*0eb0*/  FSETP.GEU.AND P0, PT, R18.reuse, -R11, PT ;  /* 0x8000000b1200720b */ /* 0x040fe20003f0e000 */
[----:B------:R-:W-:Y:S01]  /*0ec0*/  FADD R11, R18, R11 ;  /* 0x0000000b120b7221 */ /* 0x000fe20000000000 */
[----:B------:R-:W-:Y:S02]  /*0ed0*/  FSEL R8, R8, RZ, P3 ;  /* 0x000000ff08087208 */ /* 0x000fe40001800000 */
[----:B------:R-:W-:-:S02]  /*0ee0*/  FSEL R4, R9, RZ, P2 ;  /* 0x000000ff09047208 */ /* 0x000fc40001000000 */
[C---:B-----5:R-:W-:Y:S01]  /*0ef0*/  FSETP.GEU.AND P3, PT, R32.reuse, -R12, PT ;  /* 0x8000000c2000720b */ /* 0x060fe20003f6e000 */
[----:B------:R-:W-:Y:S01]  /*0f00*/  FADD R12, R32, R12 ;  /* 0x0000000c200c7221 */ /* 0x000fe20000000000 */
[----:B------:R-:W-:Y:S02]  /*0f10*/  FSEL R9, R10, RZ, P1 ;  /* 0x000000ff0a097208 */ /* 0x000fe40000800000 */
[C---:B------:R-:W-:Y:S01]  /*0f20*/  FSETP.GEU.AND P2, PT, R22.reuse, -R13, PT ;  /* 0x8000000d1600720b */ /* 0x040fe20003f4e000 */
[----:B------:R-:W-:Y:S01]  /*0f30*/  FADD R13, R22, R13 ;  /* 0x0000000d160d7221 */ /* 0x000fe20000000000 */
[----:B------:R-:W-:Y:S02]  /*0f40*/  FSEL R11, R11, RZ, P0 ;  /* 0x000000ff0b0b7208 */ /* 0x000fe40000000000 */
[C---:B------:R-:W-:Y:S01]  /*0f50*/  FSETP.GEU.AND P1, PT, R20.reuse, -R14, PT ;  /* 0x8000000e1400720b */ /* 0x040fe20003f2e000 */
[----:B------:R-:W-:Y:S01]  /*0f60*/  FADD R14, R20, R14 ;  /* 0x0000000e140e7221 */ /* 0x000fe20000000000 */
[C---:B------:R-:W-:Y:S01]  /*0f70*/  FSETP.GEU.AND P0, PT, R17.reuse, -R15, PT ;  /* 0x8000000f1100720b */ /* 0x040fe20003f0e000 */
[----:B------:R-:W-:Y:S01]  /*0f80*/  FADD R15, R17, R15 ;  /* 0x0000000f110f7221 */ /* 0x000fe20000000000 */
[----:B------:R-:W-:Y:S01]  /*0f90*/  STS [R5+0x200], R8 ;  /* 0x0002000805007388 */ /* 0x000fe20000000800 */
[----:B------:R-:W-:-:S03]  /*0fa0*/  FSEL R12, R12, RZ, P3 ;  /* 0x000000ff0c0c7208 */ /* 0x000fc60001800000 */
[----:B------:R0:W-:Y:S01]  /*0fb0*/  STS [R3+0x600], R4 ;  /* 0x0006000403007388 */ /* 0x0001e20000000800 */
[----:B------:R-:W-:Y:S02]  /*0fc0*/  FSEL R17, R14, RZ, P1 ;  /* 0x000000ff0e117208 */ /* 0x000fe40000800000 */
[----:B------:R-:W-:Y:S01]  /*0fd0*/  FSEL R19, R15, RZ, P0 ;  /* 0x000000ff0f137208 */ /* 0x000fe20000000000 */
[----:B------:R-:W-:Y:S01]  /*0fe0*/  STS [R24+0xa00], R9 ;  /* 0x000a000918007388 */ /* 0x000fe20000000800 */
[----:B0-----:R-:W-:-:S03]  /*0ff0*/  FSEL R4, R13, RZ, P2 ;  /* 0x000000ff0d047208 */ /* 0x001fc60001000000 */
[----:B------:R-:W-:Y:S04]  /*1000*/  STS [R28+0xe00], R11 ;  /* 0x000e000b1c007388 */ /* 0x000fe80000000800 */
[----:B------:R-:W-:Y:S04]  /*1010*/  STS [R5+0x300], R12 ;  /* 0x0003000c05007388 */ /* 0x000fe80000000800 */
[----:B------:R-:W-:Y:S04]  /*1020*/  STS [R3+0x700], R4 ;  /* 0x0007000403007388 */ /* 0x000fe80000000800 */
[----:B------:R0:W-:Y:S04]  /*1030*/  STS [R24+0xb00], R17 ;  /* 0x000b001118007388 */ /* 0x0001e80000000800 */
[----:B------:R1:W-:Y:S01]  /*1040*/  STS [R28+0xf00], R19 ;  /* 0x000f00131c007388 */ /* 0x0003e20000000800 */
[----:B------:R-:W-:-:S04]  /*1050*/  LOP3.LUT R8, R27, 0x800, RZ, 0xfc, !PT ;  /* 0x000008001b087812 */ /* 0x000fc800078efcff */
[----:B------:R-:W-:Y:S01]  /*1060*/  SHF.R.U32.HI R8, RZ, 0x4, R8 ;  /* 0x00000004ff087819 */ /* 0x000fe20000011608 */
[----:B0-----:R-:W0:Y:S03]  /*1070*/  LDC.64 R16, c[0x0][0x240] ;  /* 0x00009000ff107b82 */ /* 0x001e260000000a00 */
[----:B------:R-:W-:Y:S01]  /*1080*/  LOP3.LUT R9, R8, 0xb0, RZ, 0xc0, !PT ;  /* 0x000000b008097812 */ /* 0x000fe200078ec0ff */
[----:B------:R-:W-:-:S04]  /*1090*/  VIADD R8, R7, UR4 ;  /* 0x0000000407087c36 */ /* 0x000fc80008000000 */
[----:B------:R-:W-:Y:S01]  /*10a0*/  BAR.SYNC.DEFER_BLOCKING 0x0 ;  /* 0x0000000000007b1d */ /* 0x000fe20000010000 */
[----:B------:R-:W-:Y:S02]  /*10b0*/  VIADD R10, R9, UR4 ;  /* 0x00000004090a7c36 */ /* 0x000fe40008000000 */
[C---:B------:R-:W-:Y:S02]  /*10c0*/  IMAD R8, R27.reuse, 0x4, R8 ;  /* 0x000000041b087824 */ /* 0x040fe400078e0208 */
[----:B------:R-:W-:Y:S01]  /*10d0*/  IMAD R12, R27, 0x4, R10 ;  /* 0x000000041b0c7824 */ /* 0x000fe200078e020a */
[--C-:B------:R-:W-:Y:S02]  /*10e0*/  SHF.R.S32.HI R3, RZ, 0x1f, R2.reuse ;  /* 0x0000001fff037819 */ /* 0x100fe40000011402 */
[----:B------:R-:W-:Y:S02]  /*10f0*/  SHF.R.S32.HI R21, RZ, 0x1f, R2 ;  /* 0x0000001fff157819 */ /* 0x000fe40000011402 */
[-C--:B------:R-:W-:Y:S01]  /*1100*/  LEA.HI R3, R3, R2.reuse, RZ, 0x6 ;  /* 0x0000000203037211 */ /* 0x080fe200078f30ff */
[----:B------:R-:W2:Y:S04]  /*1110*/  LDS.128 R4, [R6] ;  /* 0x0000000006047984 */ /* 0x000ea80000000c00 */
[----:B------:R-:W3:Y:S04]  /*1120*/  LDS.128 R8, [R8+0x1000] ;  /* 0x0010000008087984 */ /* 0x000ee80000000c00 */
[----:B------:R-:W4:Y:S01]  /*1130*/  LDS.128 R12, [R12+0x2000] ;  /* 0x002000000c0c7984 */ /* 0x000f220000000c00 */
[----:B------:R-:W-:Y:S01]  /*1140*/  SHF.R.U32.HI R18, RZ, 0x6, R0 ;  /* 0x00000006ff127819 */ /* 0x000fe20000011600 */
[----:B------:R-:W-:Y:S01]  /*1150*/  IMAD.SHL.U32 R0, R3, 0x800, RZ ;  /* 0x0000080003007824 */ /* 0x000fe200078e00ff */
[----:B------:R-:W-:-:S02]  /*1160*/  LEA.HI R21, R21, R2, RZ, 0x6 ;  /* 0x0000000215157211 */ /* 0x000fc400078f30ff */
[----:B------:R-:W-:Y:S02]  /*1170*/  SGXT.U32 R3, R18, 0x2 ;  /* 0x000000021203781a */ /* 0x000fe40000000000 */
[----:B------:R-:W-:Y:S02]  /*1180*/  LOP3.LUT R21, R21, 0xffffffc0, RZ, 0xc0, !PT ;  /* 0xffffffc015157812 */ /* 0x000fe400078ec0ff */
[----:B-1----:R-:W-:Y:S02]  /*1190*/  LOP3.LUT R19, R0, 0xfffe0000, RZ, 0xc0, !PT ;  /* 0xfffe000000137812 */ /* 0x002fe400078ec0ff */
[----:B------:R-:W-:Y:S02]  /*11a0*/  LOP3.LUT R3, R3, R26, RZ, 0xfc, !PT ;  /* 0x0000001a03037212 */ /* 0x000fe400078efcff */
[----:B------:R-:W-:Y:S02]  /*11b0*/  ISETP.GE.AND P0, PT, R2, 0x100, PT ;  /* 0x000001000200780c */ /* 0x000fe40003f06270 */
[----:B------:R-:W-:-:S02]  /*11c0*/  IADD3 R2, R19, R2, -R21 ;  /* 0x0000000213027210 */ /* 0x000fc40007ffe815 */
[C---:B------:R-:W-:Y:S02]  /*11d0*/  LOP3.LUT R21, R3.reuse, 0x4, RZ, 0xfc, !PT ;  /* 0x0000000403157812 */ /* 0x040fe400078efcff */
[C---:B------:R-:W-:Y:S02]  /*11e0*/  LOP3.LUT R19, R3.reuse, 0x8, RZ, 0xfc, !PT ;  /* 0x0000000803137812 */ /* 0x040fe400078efcff */
[C---:B------:R-:W-:Y:S02]  /*11f0*/  LOP3.LUT R25, R3.reuse, 0xc, RZ, 0xfc, !PT ;  /* 0x0000000c03197812 */ /* 0x040fe400078efcff */
[----:B------:R-:W-:Y:S02]  /*1200*/  ISETP.LT.AND P3, PT, R3, 0x800, !P0 ;  /* 0x000008000300780c */ /* 0x000fe40004761270 */
[----:B------:R-:W-:Y:S02]  /*1210*/  LOP3.LUT R0, R27, 0xc00, RZ, 0xfc, !PT ;  /* 0x00000c001b007812 */ /* 0x000fe400078efcff */
[----:B------:R-:W-:-:S02]  /*1220*/  ISETP.LT.AND P2, PT, R21, 0x800, !P0 ;  /* 0x000008001500780c */ /* 0x000fc40004741270 */
[----:B------:R-:W-:Y:S02]  /*1230*/  ISETP.LT.AND P1, PT, R19, 0x800, !P0 ;  /* 0x000008001300780c */ /* 0x000fe40004721270 */
[----:B------:R-:W-:Y:S02]  /*1240*/  LEA R3, R3, R2, 0x6 ;  /* 0x0000000203037211 */ /* 0x000fe400078e30ff */
[----:B------:R-:W-:Y:S01]  /*1250*/  ISETP.LT.AND P0, PT, R25, 0x800, !P0 ;  /* 0x000008001900780c */ /* 0x000fe20004701270 */
[----:B------:R-:W-:Y:S01]  /*1260*/  IMAD R21, R21, 0x40, R2 ;  /* 0x0000004015157824 */ /* 0x000fe200078e0202 */
[----:B------:R-:W-:Y:S01]  /*1270*/  SHF.R.U32.HI R0, RZ, 0x4, R0 ;  /* 0x00000004ff007819 */ /* 0x000fe20000011600 */
[----:B------:R-:W-:Y:S02]  /*1280*/  IMAD R23, R19, 0x40, R2 ;  /* 0x0000004013177824 */ /* 0x000fe400078e0202 */
[----:B0-----:R-:W-:Y:S01]  /*1290*/  IMAD.WIDE R18, R3, 0x4, R16 ;  /* 0x0000000403127825 */ /* 0x001fe200078e0210 */
[----:B------:R-:W-:-:S03]  /*12a0*/  LOP3.LUT R0, R0, 0xf0, RZ, 0xc0, !PT ;  /* 0x000000f000007812 */ /* 0x000fc600078ec0ff */
[--C-:B------:R-:W-:Y:S01]  /*12b0*/  IMAD.WIDE R20, R21, 0x4, R16.reuse ;  /* 0x0000000415147825 */ /* 0x100fe200078e0210 */
[----:B--2---:R0:W-:Y:S03]  /*12c0*/  @P3 STG.E.128 desc[UR6][R18.64], R4 ;  /* 0x0000000412003986 */ /* 0x0041e6000c101d06 */
[----:B------:R-:W-:Y:S01]  /*12d0*/  IMAD.WIDE R22, R23, 0x4, R16 ;  /* 0x0000000417167825 */ /* 0x000fe200078e0210 */
[----:B---3--:R0:W-:Y:S03]  /*12e0*/  @P2 STG.E.128 desc[UR6][R20.64], R8 ;  /* 0x0000000814002986 */ /* 0x0081e6000c101d06 */
[----:B------:R-:W-:Y:S01]  /*12f0*/  VIADD R0, R0, UR4 ;  /* 0x0000000400007c36 */ /* 0x000fe20008000000 */
[----:B----4-:R0:W-:Y:S03]  /*1300*/  @P1 STG.E.128 desc[UR6][R22.64], R12 ;  /* 0x0000000c16001986 */ /* 0x0101e6000c101d06 */
[----:B------:R-:W-:Y:S01]  /*1310*/  IMAD R0, R27, 0x4, R0 ;  /* 0x000000041b007824 */ /* 0x000fe200078e0200 */
[----:B0-----:R-:W-:Y:S06]  /*1320*/  @!P0 EXIT ;  /* 0x000000000000894d */ /* 0x001fec0003800000 */
[----:B0-----:R-:W0:Y:S01]  /*1330*/  LDS.128 R4, [R0+0x3000] ;  /* 0x0030000000047984 */ /* 0x001e220000000c00 */
[----:B------:R-:W-:-:S04]  /*1340*/  IMAD R25, R25, 0x40, R2 ;  /* 0x0000004019197824 */ /* 0x000fc800078e0202 */
[----:B------:R-:W-:-:S05]  /*1350*/  IMAD.WIDE R16, R25, 0x4, R16 ;  /* 0x0000000419107825 */ /* 0x000fca00078e0210 */
[----:B0-----:R-:W-:Y:S01]  /*1360*/  STG.E.128 desc[UR6][R16.64], R4 ;  /* 0x0000000410007986 */ /* 0x001fe2000c101d06 */
[----:B------:R-:W-:Y:S05]  /*1370*/  EXIT ;  /* 0x000000000000794d */ /* 0x000fea0003800000 */
.L_x_0:
[----:B------:R-:W-:-:S00]  /*1380*/  BRA `(.L_x_0) ;  /* 0xfffffffc00fc7947 */ /* 0x000fc0000383ffff */
[----:B------:R-:W-:-:S00]  /*1390*/  NOP ;  /* 0x0000000000007918 */ /* 0x000fc00000000000 */
        /* <DEDUP_REMOVED lines=14> */
.L_x_1:


//--------------------- .nv.global.init           --------------------------
	.section	.nv.global.init,"aw",@progbits
.nv.global.init:
	.type		_$_str,@object
	.size		_$_str,(_$_str_$_2 - _$_str)
_$_str:
        /*0000*/ 	.byte	0x5f, 0x5f, 0x43, 0x55, 0x44, 0x41, 0x5f, 0x46, 0x54, 0x5a, 0x00
	.type		_$_str_$_2,@object
	.size		_$_str_$_2,(.L_1 - _$_str_$_2)
_$_str_$_2:
        /*000b*/ 	.byte	0x5f, 0x5f, 0x43, 0x55, 0x44, 0x41, 0x5f, 0x50, 0x52, 0x45, 0x43, 0x5f, 0x53, 0x51, 0x52, 0x54
        /*001b*/ 	.byte	0x00
.L_1:


//--------------------- .nv.shared.triton_poi_fused__native_batch_norm_legit_no_training_add_relu_23 --------------------------
	.section	.nv.shared.triton_poi_fused__native_batch_norm_legit_no_training_add_relu_23,"aw",@nobits
	.sectionflags	@""
	.align	16
	.zero		1024


//--------------------- .nv.constant0.triton_poi_fused__native_batch_norm_legit_no_training_add_relu_23 --------------------------
	.section	.nv.constant0.triton_poi_fused__native_batch_norm_legit_no_training_add_relu_23,"a",@progbits
	.sectionflags	@""
	.align	4
.nv.constant0.triton_poi_fused__native_batch_norm_legit_no_training_add_relu_23:
	.zero		592
